//
// Generated by NVIDIA NVVM Compiler
//
// Compiler Build ID: CL-36424714
// Cuda compilation tools, release 13.0, V13.0.88
// Based on NVVM 20.0.0
//

.version 9.0
.target sm_100
.address_size 64

	// .globl	_Z5hellov
.extern .func  (.param .b32 func_retval0) vprintf
(
	.param .b64 vprintf_param_0,
	.param .b64 vprintf_param_1
)
;
.global .align 1 .b8 $str[13] = {72, 69, 76, 76, 79, 32, 87, 79, 82, 76, 68, 33};
.global .align 8 .u64 MESSAGE = generic($str);
.global .align 1 .b8 $str$1[4] = {37, 99, 10};

.visible .entry _Z5hellov()
{
	.local .align 8 .b8 	__local_depot0[8];
	.reg .b64 	%SP;
	.reg .b64 	%SPL;
	.reg .b16 	%rs<5>;
	.reg .b32 	%r<5>;
	.reg .b64 	%rd<8>;

	mov.u64 	%SPL, __local_depot0;
	cvta.local.u64 	%SP, %SPL;
	add.u64 	%rd1, %SP, 0;
	add.u64 	%rd2, %SPL, 0;
	ld.global.u64 	%rd3, [MESSAGE];
	mov.u32 	%r1, %tid.x;
	cvt.u16.u32 	%rs1, %r1;
	mul.hi.u16 	%rs2, %rs1, 5462;
	mul.lo.s16 	%rs3, %rs2, 12;
	sub.s16 	%rs4, %rs1, %rs3;
	cvt.u64.u16 	%rd4, %rs4;
	add.s64 	%rd5, %rd3, %rd4;
	ld.s8 	%r2, [%rd5];
	st.local.u32 	[%rd2], %r2;
	mov.u64 	%rd6, $str$1;
	cvta.global.u64 	%rd7, %rd6;
	{ // callseq 0, 0
	.param .b64 param0;
	st.param.b64 	[param0], %rd7;
	.param .b64 param1;
	st.param.b64 	[param1], %rd1;
	.param .b32 retval0;
	call.uni (retval0), 
	vprintf, 
	(
	param0, 
	param1
	);
	ld.param.b32 	%r3, [retval0];
	} // callseq 0
	ret;

}


// ===== COMPILED SASS (sm_100) =====

	.target	sm_100

	.elftype	@"ET_EXEC"


//--------------------- .note.nv.tkinfo           --------------------------
	.section	.note.nv.tkinfo,"",@"SHT_NOTE"
	.sectionflags	@"SHF_NOTE_NV_TKINFO"
	.tkinfo
        /*0018*/ 	.word	0x00000002
        /*0030*/ 	.string	""
        /*0030*/ 	.string	"ptxas"
        /*0030*/ 	.string	"Cuda compilation tools, release 13.0, V13.0.88"
        /*0030*/ 	.string	"Build cuda_13.0.r13.0/compiler.36424714_0"
        /*0030*/ 	.string	"-arch sm_100 -m 64 "



//--------------------- .note.nv.cuinfo           --------------------------
	.section	.note.nv.cuinfo,"",@"SHT_NOTE"
	.sectionflags	@"SHF_NOTE_NV_CUINFO"
        /*0018*/ 	.short	0x0002
        /*001a*/ 	.short	0x0064
        /*001c*/ 	.short	0x0082
	.zero		2


//--------------------- .nv.info                  --------------------------
	.section	.nv.info,"",@"SHT_CUDA_INFO"
	.align	4


	//----- nvinfo : EIATTR_REGCOUNT
	.align		4
        /*0000*/ 	.byte	0x04, 0x2f
        /*0002*/ 	.short	(.L_4 - .L_3)
	.align		4
.L_3:
        /*0004*/ 	.word	index@(_Z5hellov)
        /*0008*/ 	.word	0x00000018


	//----- nvinfo : EIATTR_FRAME_SIZE
	.align		4
.L_4:
        /*000c*/ 	.byte	0x04, 0x11
        /*000e*/ 	.short	(.L_6 - .L_5)
	.align		4
.L_5:
        /*0010*/ 	.word	index@(_Z5hellov)
        /*0014*/ 	.word	0x00000008


	//----- nvinfo : EIATTR_MIN_STACK_SIZE
	.align		4
.L_6:
        /*0018*/ 	.byte	0x04, 0x12
        /*001a*/ 	.short	(.L_8 - .L_7)
	.align		4
.L_7:
        /*001c*/ 	.word	index@(_Z5hellov)
        /*0020*/ 	.word	0x00000008
.L_8:


//--------------------- .nv.compat                --------------------------
	.section	.nv.compat,"",@"SHT_CUDA_COMPAT_INFO"
	.align	4
        /*0000*/ 	.byte	0x02, 0x09, 0x00, 0x00, 0x02, 0x02, 0x01, 0x00, 0x02, 0x05, 0x05, 0x00, 0x03, 0x07, 0x01, 0x01
        /*0010*/ 	.byte	0x02, 0x03, 0x00, 0x00, 0x02, 0x06, 0x01, 0x00, 0x04, 0x0b, 0x08, 0x00, 0x09, 0x00, 0x00, 0x00
        /*0020*/ 	.byte	0x00, 0x00, 0x00, 0x00


//--------------------- .nv.info._Z5hellov        --------------------------
	.section	.nv.info._Z5hellov,"",@"SHT_CUDA_INFO"
	.sectionflags	@""
	.align	4


	//----- nvinfo : EIATTR_CUDA_API_VERSION
	.align		4
        /*0000*/ 	.byte	0x04, 0x37
        /*0002*/ 	.short	(.L_10 - .L_9)
.L_9:
        /*0004*/ 	.word	0x00000082


	//----- nvinfo : EIATTR_SPARSE_MMA_MASK
	.align		4
.L_10:
        /*0008*/ 	.byte	0x03, 0x50
        /*000a*/ 	.short	0x0000


	//----- nvinfo : EIATTR_MAXREG_COUNT
	.align		4
        /*000c*/ 	.byte	0x03, 0x1b
        /*000e*/ 	.short	0x00ff


	//----- nvinfo : EIATTR_EXTERNS
	.align		4
        /*0010*/ 	.byte	0x04, 0x0f
        /*0012*/ 	.short	(.L_12 - .L_11)


	//   ....[0]....
	.align		4
.L_11:
        /*0014*/ 	.word	index@(vprintf)


	//----- nvinfo : EIATTR_MERCURY_ISA_VERSION
	.align		4
.L_12:
        /*0018*/ 	.byte	0x03, 0x5f
        /*001a*/ 	.short	0x0101


	//----- nvinfo : EIATTR_VRC_CTA_INIT_COUNT
	.align		4
        /*001c*/ 	.byte	0x02, 0x4a
	.zero		1
	.zero		1


	//----- nvinfo : EIATTR_SYSCALL_OFFSETS
	.align		4
        /*0020*/ 	.byte	0x04, 0x46
        /*0022*/ 	.short	(.L_14 - .L_13)


	//   ....[0]....
.L_13:
        /*0024*/ 	.word	0x000001d0


	//----- nvinfo : EIATTR_EXIT_INSTR_OFFSETS
	.align		4
.L_14:
        /*0028*/ 	.byte	0x04, 0x1c
        /*002a*/ 	.short	(.L_16 - .L_15)


	//   ....[0]....
.L_15:
        /*002c*/ 	.word	0x000001e0


	//----- nvinfo : EIATTR_SW_WAR
	.align		4
.L_16:
        /*0030*/ 	.byte	0x04, 0x36
        /*0032*/ 	.short	(.L_18 - .L_17)
.L_17:
        /*0034*/ 	.word	0x00000008
.L_18:


//--------------------- .nv.callgraph             --------------------------
	.section	.nv.callgraph,"",@"SHT_CUDA_CALLGRAPH"
	.align	4
	.sectionentsize	8
	.align		4
        /*0000*/ 	.word	0x00000000
	.align		4
        /*0004*/ 	.word	0xffffffff
	.align		4
        /*0008*/ 	.word	index@(_Z5hellov)
	.align		4
        /*000c*/ 	.word	index@(vprintf)
	.align		4
        /*0010*/ 	.word	0x00000000
	.align		4
        /*0014*/ 	.word	0xfffffffe
	.align		4
        /*0018*/ 	.word	0x00000000
	.align		4
        /*001c*/ 	.word	0xfffffffd
	.align		4
        /*0020*/ 	.word	0x00000000
	.align		4
        /*0024*/ 	.word	0xfffffffc


//--------------------- .nv.constant4             --------------------------
	.section	.nv.constant4,"a",@progbits
	.align	8
	.align		8
.nv.constant4:
        /*0000*/ 	.dword	vprintf
	.align		8
        /*0008*/ 	.dword	$str
	.align		8
        /*0010*/ 	.dword	MESSAGE
	.align		8
        /*0018*/ 	.dword	$str$1


//--------------------- .text._Z5hellov           --------------------------
	.section	.text._Z5hellov,"ax",@progbits
	.align	128
        .global         _Z5hellov
        .type           _Z5hellov,@function
        .size           _Z5hellov,(.L_x_2 - _Z5hellov)
        .other          _Z5hellov,@"STO_CUDA_ENTRY STV_DEFAULT"
_Z5hellov:
.text._Z5hellov:
[----:B------:R-:W0:Y:S08]  /*0000*/  LDC R1, c[0x0][0x37c] ;  /* 0x0000df00ff017b82 */ /* 0x000e300000000800 */
[----:B------:R-:W1:Y:S01]  /*0010*/  LDC.64 R2, c[0x4][0x10] ;  /* 0x01000400ff027b82 */ /* 0x000e620000000a00 */
[----:B------:R-:W1:Y:S01]  /*0020*/  LDCU.64 UR4, c[0x0][0x358] ;  /* 0x00006b00ff0477ac */ /* 0x000e620008000a00 */
[----:B------:R-:W2:Y:S01]  /*0030*/  S2R R5, SR_TID.X ;  /* 0x0000000000057919 */ /* 0x000ea20000002100 */
[----:B0-----:R-:W-:Y:S01]  /*0040*/  VIADD R1, R1, 0xfffffff8 ;  /* 0xfffffff801017836 */ /* 0x001fe20000000000 */
[----:B------:R-:W0:Y:S01]  /*0050*/  LDCU.64 UR6, c[0x4][0x18] ;  /* 0x01000300ff0677ac */ /* 0x000e220008000a00 */
[----:B-1----:R-:W3:Y:S01]  /*0060*/  LDG.E.64 R2, desc[UR4][R2.64] ;  /* 0x0000000402027981 */ /* 0x002ee2000c1e1b00 */
[----:B--2---:R-:W-:-:S05]  /*0070*/  LOP3.LUT R0, R5, 0xffff, RZ, 0xc0, !PT ;  /* 0x0000ffff05007812 */ /* 0x004fca00078ec0ff */
[----:B------:R-:W-:-:S05]  /*0080*/  IMAD R0, R0, 0x1556, RZ ;  /* 0x0000155600007824 */ /* 0x000fca00078e02ff */
[----:B------:R-:W-:-:S04]  /*0090*/  SHF.R.U32.HI R0, RZ, 0x10, R0 ;  /* 0x00000010ff007819 */ /* 0x000fc80000011600 */
[----:B------:R-:W-:-:S05]  /*00a0*/  PRMT R0, R0, 0x9910, RZ ;  /* 0x0000991000007816 */ /* 0x000fca00000000ff */
[----:B------:R-:W-:-:S04]  /*00b0*/  IMAD R0, R0, 0xc, RZ ;  /* 0x0000000c00007824 */ /* 0x000fc800078e02ff */
[----:B------:R-:W-:-:S05]  /*00c0*/  IMAD.MOV R0, RZ, RZ, -R0 ;  /* 0x000000ffff007224 */ /* 0x000fca00078e0a00 */
[----:B------:R-:W-:-:S05]  /*00d0*/  PRMT R0, R0, 0x7710, RZ ;  /* 0x0000771000007816 */ /* 0x000fca00000000ff */
[----:B------:R-:W-:-:S05]  /*00e0*/  IMAD.IADD R0, R0, 0x1, R5 ;  /* 0x0000000100007824 */ /* 0x000fca00078e0205 */
[----:B------:R-:W-:-:S04]  /*00f0*/  LOP3.LUT R9, R0, 0xffff, RZ, 0xc0, !PT ;  /* 0x0000ffff00097812 */ /* 0x000fc800078ec0ff */
[----:B---3--:R-:W-:-:S05]  /*0100*/  IADD3 R8, P0, PT, R2, R9, RZ ;  /* 0x0000000902087210 */ /* 0x008fca0007f1e0ff */
[----:B------:R-:W-:-:S05]  /*0110*/  IMAD.X R9, RZ, RZ, R3, P0 ;  /* 0x000000ffff097224 */ /* 0x000fca00000e0603 */
[----:B------:R-:W2:Y:S01]  /*0120*/  LD.E.S8 R0, desc[UR4][R8.64] ;  /* 0x0000000408007980 */ /* 0x000ea2000c101300 */
[----:B------:R-:W-:Y:S01]  /*0130*/  MOV R2, 0x0 ;  /* 0x0000000000027802 */ /* 0x000fe20000000f00 */
[----:B------:R-:W1:Y:S01]  /*0140*/  LDCU UR4, c[0x0][0x2f8] ;  /* 0x00005f00ff0477ac */ /* 0x000e620008000800 */
[----:B0-----:R-:W-:Y:S02]  /*0150*/  IMAD.U32 R4, RZ, RZ, UR6 ;  /* 0x00000006ff047e24 */ /* 0x001fe4000f8e00ff */
[----:B------:R-:W-:Y:S01]  /*0160*/  IMAD.U32 R5, RZ, RZ, UR7 ;  /* 0x00000007ff057e24 */ /* 0x000fe2000f8e00ff */
[----:B------:R-:W0:Y:S01]  /*0170*/  LDCU UR5, c[0x0][0x2fc] ;  /* 0x00005f80ff0577ac */ /* 0x000e220008000800 */
[----:B------:R-:W3:Y:S01]  /*0180*/  LDC.64 R2, c[0x4][R2] ;  /* 0x0100000002027b82 */ /* 0x000ee20000000a00 */
[----:B-1----:R-:W-:-:S05]  /*0190*/  IADD3 R6, P0, PT, R1, UR4, RZ ;  /* 0x0000000401067c10 */ /* 0x002fca000ff1e0ff */
[----:B0-----:R-:W-:Y:S01]  /*01a0*/  IMAD.X R7, RZ, RZ, UR5, P0 ;  /* 0x00000005ff077e24 */ /* 0x001fe200080e06ff */
[----:B--23--:R0:W-:Y:S07]  /*01b0*/  STL [R1], R0 ;  /* 0x0000000001007387 */ /* 0x00c1ee0000100800 */
[----:B------:R-:W-:-:S07]  /*01c0*/  LEPC R20, `(.L_x_0) ;  /* 0x000000001014794e */ /* 0x000fce0000000000 */
[----:B0-----:R-:W-:Y:S05]  /*01d0*/  CALL.ABS.NOINC R2 ;  /* 0x0000000002007343 */ /* 0x001fea0003c00000 */
.L_x_0:
[----:B------:R-:W-:Y:S05]  /*01e0*/  EXIT ;  /* 0x000000000000794d */ /* 0x000fea0003800000 */
.L_x_1:
[----:B------:R-:W-:-:S00]  /*01f0*/  BRA `(.L_x_1) ;  /* 0xfffffffc00fc7947 */ /* 0x000fc0000383ffff */
[----:B------:R-:W-:-:S00]  /*0200*/  NOP ;  /* 0x0000000000007918 */ /* 0x000fc00000000000 */
[----:B------:R-:W-:-:S00]  /*0210*/  NOP ;  /* 0x0000000000007918 */ /* 0x000fc00000000000 */
[----:B------:R-:W-:-:S00]  /*0220*/  NOP ;  /* 0x0000000000007918 */ /* 0x000fc00000000000 */
[----:B------:R-:W-:-:S00]  /*0230*/  NOP ;  /* 0x0000000000007918 */ /* 0x000fc00000000000 */
[----:B------:R-:W-:-:S00]  /*0240*/  NOP ;  /* 0x0000000000007918 */ /* 0x000fc00000000000 */
[----:B------:R-:W-:-:S00]  /*0250*/  NOP ;  /* 0x0000000000007918 */ /* 0x000fc00000000000 */
[----:B------:R-:W-:-:S00]  /*0260*/  NOP ;  /* 0x0000000000007918 */ /* 0x000fc00000000000 */
[----:B------:R-:W-:-:S00]  /*0270*/  NOP ;  /* 0x0000000000007918 */ /* 0x000fc00000000000 */
.L_x_2:


//--------------------- .nv.global.init           --------------------------
	.section	.nv.global.init,"aw",@progbits
	.align	8
	.align		8
.nv.global.init:
	.type		MESSAGE,@object
	.size		MESSAGE,($str$1 - MESSAGE)
MESSAGE:
        /*0000*/ 	.dword	fun@R_CUDA_G64($str)
	.type		$str$1,@object
	.size		$str$1,($str - $str$1)
$str$1:
        /*0008*/ 	.byte	0x25, 0x63, 0x0a, 0x00
	.type		$str,@object
	.size		$str,(.L_0 - $str)
$str:
        /*000c*/ 	.byte	0x48, 0x45, 0x4c, 0x4c, 0x4f, 0x20, 0x57, 0x4f, 0x52, 0x4c, 0x44, 0x21, 0x00
.L_0:


//--------------------- .nv.shared.reserved.0     --------------------------
	.section	.nv.shared.reserved.0,"aw",@nobits
	.weak		__nv_reservedSMEM_offset_0_alias
	.size		__nv_reservedSMEM_offset_0_alias, 0, 64
	.other		__nv_reservedSMEM_offset_0_alias,@"STO_CUDA_RESERVED_SHARED STV_DEFAULT"
__nv_reservedSMEM_offset_0_alias:
	.zero		0
	.zero		64


//--------------------- .nv.constant0._Z5hellov   --------------------------
	.section	.nv.constant0._Z5hellov,"a",@progbits
	.sectionflags	@""
	.align	4
.nv.constant0._Z5hellov:
	.zero		896


//--------------------- SYMBOLS --------------------------

	.type		.nv.reservedSmem.offset0,@object
	.size		.nv.reservedSmem.offset0,0x4
	.type		vprintf,@function
